//
// Generated by NVIDIA NVVM Compiler
//
// Compiler Build ID: CL-36424714
// Cuda compilation tools, release 13.0, V13.0.88
// Based on NVVM 20.0.0
//

.version 9.0
.target sm_100
.address_size 64

	// .globl	_Z25transformTrajectoryKerneliiiiPKfiPf
.global .align 4 .b8 __cudart_i2opi_f[24] = {65, 144, 67, 60, 153, 149, 98, 219, 192, 221, 52, 245, 209, 87, 39, 252, 41, 21, 68, 78, 110, 131, 249, 162};

.visible .entry _Z25transformTrajectoryKerneliiiiPKfiPf(
	.param .u32 _Z25transformTrajectoryKerneliiiiPKfiPf_param_0,
	.param .u32 _Z25transformTrajectoryKerneliiiiPKfiPf_param_1,
	.param .u32 _Z25transformTrajectoryKerneliiiiPKfiPf_param_2,
	.param .u32 _Z25transformTrajectoryKerneliiiiPKfiPf_param_3,
	.param .u64 .ptr .align 1 _Z25transformTrajectoryKerneliiiiPKfiPf_param_4,
	.param .u32 _Z25transformTrajectoryKerneliiiiPKfiPf_param_5,
	.param .u64 .ptr .align 1 _Z25transformTrajectoryKerneliiiiPKfiPf_param_6
)
{
	.local .align 4 .b8 	__local_depot0[28];
	.reg .b64 	%SP;
	.reg .b64 	%SPL;
	.reg .pred 	%p<22>;
	.reg .b32 	%r<102>;
	.reg .b32 	%f<59>;
	.reg .b64 	%rd<47>;
	.reg .b64 	%fd<5>;

	mov.u64 	%SPL, __local_depot0;
	ld.param.u32 	%r35, [_Z25transformTrajectoryKerneliiiiPKfiPf_param_0];
	ld.param.u32 	%r36, [_Z25transformTrajectoryKerneliiiiPKfiPf_param_1];
	ld.param.u32 	%r32, [_Z25transformTrajectoryKerneliiiiPKfiPf_param_2];
	ld.param.u32 	%r33, [_Z25transformTrajectoryKerneliiiiPKfiPf_param_3];
	ld.param.u64 	%rd17, [_Z25transformTrajectoryKerneliiiiPKfiPf_param_4];
	ld.param.u32 	%r34, [_Z25transformTrajectoryKerneliiiiPKfiPf_param_5];
	ld.param.u64 	%rd18, [_Z25transformTrajectoryKerneliiiiPKfiPf_param_6];
	add.u64 	%rd1, %SPL, 0;
	mov.u32 	%r37, %ctaid.x;
	mov.u32 	%r38, %ntid.x;
	mov.u32 	%r39, %tid.x;
	mad.lo.s32 	%r1, %r37, %r38, %r39;
	mov.u32 	%r40, %ctaid.y;
	mov.u32 	%r41, %ntid.y;
	mov.u32 	%r42, %tid.y;
	mad.lo.s32 	%r43, %r40, %r41, %r42;
	mov.u32 	%r44, %ctaid.z;
	mov.u32 	%r45, %ntid.z;
	mov.u32 	%r46, %tid.z;
	mad.lo.s32 	%r3, %r44, %r45, %r46;
	setp.ge.s32 	%p1, %r1, %r35;
	setp.ge.s32 	%p2, %r43, %r36;
	or.pred  	%p3, %p1, %p2;
	setp.ge.s32 	%p4, %r3, %r32;
	or.pred  	%p5, %p3, %p4;
	@%p5 bra 	$L__BB0_18;
	cvta.to.global.u64 	%rd20, %rd18;
	cvta.to.global.u64 	%rd21, %rd17;
	mad.lo.s32 	%r47, %r36, %r1, %r43;
	mad.lo.s32 	%r48, %r47, %r32, %r3;
	mul.lo.s32 	%r49, %r48, %r34;
	mul.wide.s32 	%rd22, %r49, 4;
	add.s64 	%rd2, %rd20, %rd22;
	ld.global.f32 	%f1, [%rd2];
	ld.global.f32 	%f2, [%rd2+4];
	mul.lo.s32 	%r50, %r33, %r1;
	mul.wide.s32 	%rd23, %r50, 4;
	add.s64 	%rd24, %rd21, %rd23;
	ld.global.f32 	%f3, [%rd24];
	ld.global.f32 	%f4, [%rd24+4];
	ld.global.f32 	%f5, [%rd24+24];
	mul.f32 	%f15, %f5, 0f3F22F983;
	cvt.rni.s32.f32 	%r101, %f15;
	cvt.rn.f32.s32 	%f16, %r101;
	fma.rn.f32 	%f17, %f16, 0fBFC90FDA, %f5;
	fma.rn.f32 	%f18, %f16, 0fB3A22168, %f17;
	fma.rn.f32 	%f58, %f16, 0fA7C234C5, %f18;
	abs.f32 	%f7, %f5;
	setp.ltu.f32 	%p6, %f7, 0f47CE4780;
	mov.u32 	%r97, %r101;
	mov.f32 	%f57, %f58;
	@%p6 bra 	$L__BB0_9;
	setp.neu.f32 	%p7, %f7, 0f7F800000;
	@%p7 bra 	$L__BB0_4;
	mov.f32 	%f21, 0f00000000;
	mul.rn.f32 	%f57, %f5, %f21;
	mov.b32 	%r97, 0;
	bra.uni 	$L__BB0_9;
$L__BB0_4:
	mov.b32 	%r5, %f5;
	shl.b32 	%r52, %r5, 8;
	or.b32  	%r6, %r52, -2147483648;
	mov.b64 	%rd43, 0;
	mov.b32 	%r94, 0;
	mov.u64 	%rd41, __cudart_i2opi_f;
	mov.u64 	%rd42, %rd1;
$L__BB0_5:
	.pragma "nounroll";
	ld.global.nc.u32 	%r53, [%rd41];
	mad.wide.u32 	%rd27, %r53, %r6, %rd43;
	shr.u64 	%rd43, %rd27, 32;
	st.local.u32 	[%rd42], %rd27;
	add.s32 	%r94, %r94, 1;
	add.s64 	%rd42, %rd42, 4;
	add.s64 	%rd41, %rd41, 4;
	setp.ne.s32 	%p8, %r94, 6;
	@%p8 bra 	$L__BB0_5;
	shr.u32 	%r54, %r5, 23;
	st.local.u32 	[%rd1+24], %rd43;
	and.b32  	%r9, %r54, 31;
	and.b32  	%r55, %r54, 224;
	add.s32 	%r56, %r55, -128;
	shr.u32 	%r57, %r56, 5;
	mul.wide.u32 	%rd28, %r57, 4;
	sub.s64 	%rd9, %rd1, %rd28;
	ld.local.u32 	%r95, [%rd9+24];
	ld.local.u32 	%r96, [%rd9+20];
	setp.eq.s32 	%p9, %r9, 0;
	@%p9 bra 	$L__BB0_8;
	shf.l.wrap.b32 	%r95, %r96, %r95, %r9;
	ld.local.u32 	%r58, [%rd9+16];
	shf.l.wrap.b32 	%r96, %r58, %r96, %r9;
$L__BB0_8:
	shr.u32 	%r59, %r95, 30;
	shf.l.wrap.b32 	%r60, %r96, %r95, 2;
	shl.b32 	%r61, %r96, 2;
	shr.u32 	%r62, %r60, 31;
	add.s32 	%r63, %r62, %r59;
	neg.s32 	%r64, %r63;
	setp.lt.s32 	%p10, %r5, 0;
	selp.b32 	%r97, %r64, %r63, %p10;
	xor.b32  	%r65, %r60, %r5;
	shr.s32 	%r66, %r60, 31;
	xor.b32  	%r67, %r66, %r60;
	xor.b32  	%r68, %r66, %r61;
	cvt.u64.u32 	%rd29, %r67;
	shl.b64 	%rd30, %rd29, 32;
	cvt.u64.u32 	%rd31, %r68;
	or.b64  	%rd32, %rd30, %rd31;
	cvt.rn.f64.s64 	%fd1, %rd32;
	mul.f64 	%fd2, %fd1, 0d3BF921FB54442D19;
	cvt.rn.f32.f64 	%f19, %fd2;
	neg.f32 	%f20, %f19;
	setp.lt.s32 	%p11, %r65, 0;
	selp.f32 	%f57, %f20, %f19, %p11;
$L__BB0_9:
	setp.ltu.f32 	%p12, %f7, 0f47CE4780;
	add.s32 	%r70, %r97, 1;
	mul.rn.f32 	%f22, %f57, %f57;
	and.b32  	%r71, %r97, 1;
	setp.eq.b32 	%p13, %r71, 1;
	selp.f32 	%f23, %f57, 0f3F800000, %p13;
	fma.rn.f32 	%f24, %f22, %f23, 0f00000000;
	fma.rn.f32 	%f25, %f22, 0f37CBAC00, 0fBAB607ED;
	selp.f32 	%f26, 0fB94D4153, %f25, %p13;
	selp.f32 	%f27, 0f3C0885E4, 0f3D2AAABB, %p13;
	fma.rn.f32 	%f28, %f26, %f22, %f27;
	selp.f32 	%f29, 0fBE2AAAA8, 0fBEFFFFFF, %p13;
	fma.rn.f32 	%f30, %f28, %f22, %f29;
	fma.rn.f32 	%f31, %f30, %f24, %f23;
	and.b32  	%r72, %r70, 2;
	setp.eq.s32 	%p14, %r72, 0;
	mov.f32 	%f32, 0f00000000;
	sub.f32 	%f33, %f32, %f31;
	selp.f32 	%f11, %f31, %f33, %p14;
	@%p12 bra 	$L__BB0_17;
	setp.neu.f32 	%p15, %f7, 0f7F800000;
	@%p15 bra 	$L__BB0_12;
	mov.f32 	%f36, 0f00000000;
	mul.rn.f32 	%f58, %f5, %f36;
	mov.b32 	%r101, 0;
	bra.uni 	$L__BB0_17;
$L__BB0_12:
	mov.b32 	%r18, %f5;
	shl.b32 	%r74, %r18, 8;
	or.b32  	%r19, %r74, -2147483648;
	mov.b64 	%rd46, 0;
	mov.b32 	%r98, 0;
	mov.u64 	%rd44, __cudart_i2opi_f;
	mov.u64 	%rd45, %rd1;
$L__BB0_13:
	.pragma "nounroll";
	ld.global.nc.u32 	%r75, [%rd44];
	mad.wide.u32 	%rd35, %r75, %r19, %rd46;
	shr.u64 	%rd46, %rd35, 32;
	st.local.u32 	[%rd45], %rd35;
	add.s32 	%r98, %r98, 1;
	add.s64 	%rd45, %rd45, 4;
	add.s64 	%rd44, %rd44, 4;
	setp.ne.s32 	%p16, %r98, 6;
	@%p16 bra 	$L__BB0_13;
	shr.u32 	%r76, %r18, 23;
	st.local.u32 	[%rd1+24], %rd46;
	and.b32  	%r22, %r76, 31;
	and.b32  	%r77, %r76, 224;
	add.s32 	%r78, %r77, -128;
	shr.u32 	%r79, %r78, 5;
	mul.wide.u32 	%rd36, %r79, 4;
	sub.s64 	%rd16, %rd1, %rd36;
	ld.local.u32 	%r99, [%rd16+24];
	ld.local.u32 	%r100, [%rd16+20];
	setp.eq.s32 	%p17, %r22, 0;
	@%p17 bra 	$L__BB0_16;
	shf.l.wrap.b32 	%r99, %r100, %r99, %r22;
	ld.local.u32 	%r80, [%rd16+16];
	shf.l.wrap.b32 	%r100, %r80, %r100, %r22;
$L__BB0_16:
	shr.u32 	%r81, %r99, 30;
	shf.l.wrap.b32 	%r82, %r100, %r99, 2;
	shl.b32 	%r83, %r100, 2;
	shr.u32 	%r84, %r82, 31;
	add.s32 	%r85, %r84, %r81;
	neg.s32 	%r86, %r85;
	setp.lt.s32 	%p18, %r18, 0;
	selp.b32 	%r101, %r86, %r85, %p18;
	xor.b32  	%r87, %r82, %r18;
	shr.s32 	%r88, %r82, 31;
	xor.b32  	%r89, %r88, %r82;
	xor.b32  	%r90, %r88, %r83;
	cvt.u64.u32 	%rd37, %r89;
	shl.b64 	%rd38, %rd37, 32;
	cvt.u64.u32 	%rd39, %r90;
	or.b64  	%rd40, %rd38, %rd39;
	cvt.rn.f64.s64 	%fd3, %rd40;
	mul.f64 	%fd4, %fd3, 0d3BF921FB54442D19;
	cvt.rn.f32.f64 	%f34, %fd4;
	neg.f32 	%f35, %f34;
	setp.lt.s32 	%p19, %r87, 0;
	selp.f32 	%f58, %f35, %f34, %p19;
$L__BB0_17:
	mul.rn.f32 	%f37, %f58, %f58;
	and.b32  	%r92, %r101, 1;
	setp.eq.b32 	%p20, %r92, 1;
	selp.f32 	%f38, 0f3F800000, %f58, %p20;
	fma.rn.f32 	%f39, %f37, %f38, 0f00000000;
	fma.rn.f32 	%f40, %f37, 0f37CBAC00, 0fBAB607ED;
	selp.f32 	%f41, %f40, 0fB94D4153, %p20;
	selp.f32 	%f42, 0f3D2AAABB, 0f3C0885E4, %p20;
	fma.rn.f32 	%f43, %f41, %f37, %f42;
	selp.f32 	%f44, 0fBEFFFFFF, 0fBE2AAAA8, %p20;
	fma.rn.f32 	%f45, %f43, %f37, %f44;
	fma.rn.f32 	%f46, %f45, %f39, %f38;
	and.b32  	%r93, %r101, 2;
	setp.eq.s32 	%p21, %r93, 0;
	mov.f32 	%f47, 0f00000000;
	sub.f32 	%f48, %f47, %f46;
	selp.f32 	%f49, %f46, %f48, %p21;
	mul.f32 	%f50, %f1, %f11;
	mul.f32 	%f51, %f2, %f49;
	sub.f32 	%f52, %f50, %f51;
	add.f32 	%f53, %f3, %f52;
	st.global.f32 	[%rd2], %f53;
	mul.f32 	%f54, %f1, %f49;
	fma.rn.f32 	%f55, %f2, %f11, %f54;
	add.f32 	%f56, %f4, %f55;
	st.global.f32 	[%rd2+4], %f56;
$L__BB0_18:
	ret;

}


// ===== COMPILED SASS (sm_100) =====

	.target	sm_100

	.elftype	@"ET_EXEC"


//--------------------- .note.nv.tkinfo           --------------------------
	.section	.note.nv.tkinfo,"",@"SHT_NOTE"
	.sectionflags	@"SHF_NOTE_NV_TKINFO"
	.tkinfo
        /*0018*/ 	.word	0x00000002
        /*0030*/ 	.string	""
        /*0030*/ 	.string	"ptxas"
        /*0030*/ 	.string	"Cuda compilation tools, release 13.0, V13.0.88"
        /*0030*/ 	.string	"Build cuda_13.0.r13.0/compiler.36424714_0"
        /*0030*/ 	.string	"-arch sm_100 -m 64 "



//--------------------- .note.nv.cuinfo           --------------------------
	.section	.note.nv.cuinfo,"",@"SHT_NOTE"
	.sectionflags	@"SHF_NOTE_NV_CUINFO"
        /*0018*/ 	.short	0x0002
        /*001a*/ 	.short	0x0064
        /*001c*/ 	.short	0x0082
	.zero		2


//--------------------- .nv.info                  --------------------------
	.section	.nv.info,"",@"SHT_CUDA_INFO"
	.align	4


	//----- nvinfo : EIATTR_REGCOUNT
	.align		4
        /*0000*/ 	.byte	0x04, 0x2f
        /*0002*/ 	.short	(.L_2 - .L_1)
	.align		4
.L_1:
        /*0004*/ 	.word	index@(_Z25transformTrajectoryKerneliiiiPKfiPf)
        /*0008*/ 	.word	0x0000001c


	//----- nvinfo : EIATTR_FRAME_SIZE
	.align		4
.L_2:
        /*000c*/ 	.byte	0x04, 0x11
        /*000e*/ 	.short	(.L_4 - .L_3)
	.align		4
.L_3:
        /*0010*/ 	.word	index@(_Z25transformTrajectoryKerneliiiiPKfiPf)
        /*0014*/ 	.word	0x00000000


	//----- nvinfo : EIATTR_MIN_STACK_SIZE
	.align		4
.L_4:
        /*0018*/ 	.byte	0x04, 0x12
        /*001a*/ 	.short	(.L_6 - .L_5)
	.align		4
.L_5:
        /*001c*/ 	.word	index@(_Z25transformTrajectoryKerneliiiiPKfiPf)
        /*0020*/ 	.word	0x00000000
.L_6:


//--------------------- .nv.compat                --------------------------
	.section	.nv.compat,"",@"SHT_CUDA_COMPAT_INFO"
	.align	4
        /*0000*/ 	.byte	0x02, 0x09, 0x00, 0x00, 0x02, 0x02, 0x01, 0x00, 0x02, 0x05, 0x05, 0x00, 0x03, 0x07, 0x01, 0x01
        /*0010*/ 	.byte	0x02, 0x03, 0x00, 0x00, 0x02, 0x06, 0x01, 0x00, 0x04, 0x0b, 0x08, 0x00, 0x01, 0x00, 0x00, 0x00
        /*0020*/ 	.byte	0x00, 0x00, 0x00, 0x00


//--------------------- .nv.info._Z25transformTrajectoryKerneliiiiPKfiPf --------------------------
	.section	.nv.info._Z25transformTrajectoryKerneliiiiPKfiPf,"",@"SHT_CUDA_INFO"
	.sectionflags	@""
	.align	4


	//----- nvinfo : EIATTR_CUDA_API_VERSION
	.align		4
        /*0000*/ 	.byte	0x04, 0x37
        /*0002*/ 	.short	(.L_8 - .L_7)
.L_7:
        /*0004*/ 	.word	0x00000082


	//----- nvinfo : EIATTR_KPARAM_INFO
	.align		4
.L_8:
        /*0008*/ 	.byte	0x04, 0x17
        /*000a*/ 	.short	(.L_10 - .L_9)
.L_9:
        /*000c*/ 	.word	0x00000000
        /*0010*/ 	.short	0x0006
        /*0012*/ 	.short	0x0020
        /*0014*/ 	.byte	0x00, 0xf5, 0x21, 0x00


	//----- nvinfo : EIATTR_KPARAM_INFO
	.align		4
.L_10:
        /*0018*/ 	.byte	0x04, 0x17
        /*001a*/ 	.short	(.L_12 - .L_11)
.L_11:
        /*001c*/ 	.word	0x00000000
        /*0020*/ 	.short	0x0005
        /*0022*/ 	.short	0x0018
        /*0024*/ 	.byte	0x00, 0xf0, 0x11, 0x00


	//----- nvinfo : EIATTR_KPARAM_INFO
	.align		4
.L_12:
        /*0028*/ 	.byte	0x04, 0x17
        /*002a*/ 	.short	(.L_14 - .L_13)
.L_13:
        /*002c*/ 	.word	0x00000000
        /*0030*/ 	.short	0x0004
        /*0032*/ 	.short	0x0010
        /*0034*/ 	.byte	0x00, 0xf5, 0x21, 0x00


	//----- nvinfo : EIATTR_KPARAM_INFO
	.align		4
.L_14:
        /*0038*/ 	.byte	0x04, 0x17
        /*003a*/ 	.short	(.L_16 - .L_15)
.L_15:
        /*003c*/ 	.word	0x00000000
        /*0040*/ 	.short	0x0003
        /*0042*/ 	.short	0x000c
        /*0044*/ 	.byte	0x00, 0xf0, 0x11, 0x00


	//----- nvinfo : EIATTR_KPARAM_INFO
	.align		4
.L_16:
        /*0048*/ 	.byte	0x04, 0x17
        /*004a*/ 	.short	(.L_18 - .L_17)
.L_17:
        /*004c*/ 	.word	0x00000000
        /*0050*/ 	.short	0x0002
        /*0052*/ 	.short	0x0008
        /*0054*/ 	.byte	0x00, 0xf0, 0x11, 0x00


	//----- nvinfo : EIATTR_KPARAM_INFO
	.align		4
.L_18:
        /*0058*/ 	.byte	0x04, 0x17
        /*005a*/ 	.short	(.L_20 - .L_19)
.L_19:
        /*005c*/ 	.word	0x00000000
        /*0060*/ 	.short	0x0001
        /*0062*/ 	.short	0x0004
        /*0064*/ 	.byte	0x00, 0xf0, 0x11, 0x00


	//----- nvinfo : EIATTR_KPARAM_INFO
	.align		4
.L_20:
        /*0068*/ 	.byte	0x04, 0x17
        /*006a*/ 	.short	(.L_22 - .L_21)
.L_21:
        /*006c*/ 	.word	0x00000000
        /*0070*/ 	.short	0x0000
        /*0072*/ 	.short	0x0000
        /*0074*/ 	.byte	0x00, 0xf0, 0x11, 0x00


	//----- nvinfo : EIATTR_SPARSE_MMA_MASK
	.align		4
.L_22:
        /*0078*/ 	.byte	0x03, 0x50
        /*007a*/ 	.short	0x0000


	//----- nvinfo : EIATTR_MAXREG_COUNT
	.align		4
        /*007c*/ 	.byte	0x03, 0x1b
        /*007e*/ 	.short	0x00ff


	//----- nvinfo : EIATTR_MERCURY_ISA_VERSION
	.align		4
        /*0080*/ 	.byte	0x03, 0x5f
        /*0082*/ 	.short	0x0101


	//----- nvinfo : EIATTR_VRC_CTA_INIT_COUNT
	.align		4
        /*0084*/ 	.byte	0x02, 0x4a
	.zero		1
	.zero		1


	//----- nvinfo : EIATTR_EXIT_INSTR_OFFSETS
	.align		4
        /*0088*/ 	.byte	0x04, 0x1c
        /*008a*/ 	.short	(.L_24 - .L_23)


	//   ....[0]....
.L_23:
        /*008c*/ 	.word	0x00000120


	//   ....[1]....
        /*0090*/ 	.word	0x000011c0


	//----- nvinfo : EIATTR_CRS_STACK_SIZE
	.align		4
.L_24:
        /*0094*/ 	.byte	0x04, 0x1e
        /*0096*/ 	.short	(.L_26 - .L_25)
.L_25:
        /*0098*/ 	.word	0x00000000


	//----- nvinfo : EIATTR_CBANK_PARAM_SIZE
	.align		4
.L_26:
        /*009c*/ 	.byte	0x03, 0x19
        /*009e*/ 	.short	0x0028


	//----- nvinfo : EIATTR_PARAM_CBANK
	.align		4
        /*00a0*/ 	.byte	0x04, 0x0a
        /*00a2*/ 	.short	(.L_28 - .L_27)
	.align		4
.L_27:
        /*00a4*/ 	.word	index@(.nv.constant0._Z25transformTrajectoryKerneliiiiPKfiPf)
        /*00a8*/ 	.short	0x0380
        /*00aa*/ 	.short	0x0028


	//----- nvinfo : EIATTR_SW_WAR
	.align		4
.L_28:
        /*00ac*/ 	.byte	0x04, 0x36
        /*00ae*/ 	.short	(.L_30 - .L_29)
.L_29:
        /*00b0*/ 	.word	0x00000008
.L_30:


//--------------------- .nv.callgraph             --------------------------
	.section	.nv.callgraph,"",@"SHT_CUDA_CALLGRAPH"
	.align	4
	.sectionentsize	8
	.align		4
        /*0000*/ 	.word	0x00000000
	.align		4
        /*0004*/ 	.word	0xffffffff
	.align		4
        /*0008*/ 	.word	0x00000000
	.align		4
        /*000c*/ 	.word	0xfffffffe
	.align		4
        /*0010*/ 	.word	0x00000000
	.align		4
        /*0014*/ 	.word	0xfffffffd
	.align		4
        /*0018*/ 	.word	0x00000000
	.align		4
        /*001c*/ 	.word	0xfffffffc


//--------------------- .nv.constant4             --------------------------
	.section	.nv.constant4,"a",@progbits
	.align	8
	.align		8
.nv.constant4:
        /*0000*/ 	.dword	__cudart_i2opi_f


//--------------------- .text._Z25transformTrajectoryKerneliiiiPKfiPf --------------------------
	.section	.text._Z25transformTrajectoryKerneliiiiPKfiPf,"ax",@progbits
	.align	128
        .global         _Z25transformTrajectoryKerneliiiiPKfiPf
        .type           _Z25transformTrajectoryKerneliiiiPKfiPf,@function
        .size           _Z25transformTrajectoryKerneliiiiPKfiPf,(.L_x_11 - _Z25transformTrajectoryKerneliiiiPKfiPf)
        .other          _Z25transformTrajectoryKerneliiiiPKfiPf,@"STO_CUDA_ENTRY STV_DEFAULT"
_Z25transformTrajectoryKerneliiiiPKfiPf:
.text._Z25transformTrajectoryKerneliiiiPKfiPf:
[----:B------:R-:W-:Y:S01]  /*0000*/  LDC R1, c[0x0][0x37c] ;  /* 0x0000df00ff017b82 */ /* 0x000fe20000000800 */
[----:B------:R-:W0:Y:S07]  /*0010*/  S2R R2, SR_TID.Y ;  /* 0x0000000000027919 */ /* 0x000e2e0000002200 */
[----:B------:R-:W1:Y:S01]  /*0020*/  LDC R0, c[0x0][0x360] ;  /* 0x0000d800ff007b82 */ /* 0x000e620000000800 */
[----:B------:R-:W2:Y:S01]  /*0030*/  LDCU.64 UR8, c[0x0][0x380] ;  /* 0x00007000ff0877ac */ /* 0x000ea20008000a00 */
[----:B------:R-:W1:Y:S01]  /*0040*/  S2R R3, SR_TID.X ;  /* 0x0000000000037919 */ /* 0x000e620000002100 */
[----:B------:R-:W3:Y:S01]  /*0050*/  LDCU UR10, c[0x0][0x388] ;  /* 0x00007100ff0a77ac */ /* 0x000ee20008000800 */
[----:B------:R-:W4:Y:S04]  /*0060*/  S2R R7, SR_TID.Z ;  /* 0x0000000000077919 */ /* 0x000f280000002300 */
[----:B------:R-:W0:Y:S08]  /*0070*/  S2UR UR5, SR_CTAID.Y ;  /* 0x00000000000579c3 */ /* 0x000e300000002600 */
[----:B------:R-:W0:Y:S08]  /*0080*/  LDC R5, c[0x0][0x364] ;  /* 0x0000d900ff057b82 */ /* 0x000e300000000800 */
[----:B------:R-:W1:Y:S08]  /*0090*/  S2UR UR4, SR_CTAID.X ;  /* 0x00000000000479c3 */ /* 0x000e700000002500 */
[----:B------:R-:W4:Y:S08]  /*00a0*/  S2UR UR6, SR_CTAID.Z ;  /* 0x00000000000679c3 */ /* 0x000f300000002700 */
[----:B------:R-:W4:Y:S01]  /*00b0*/  LDC R4, c[0x0][0x368] ;  /* 0x0000da00ff047b82 */ /* 0x000f220000000800 */
[----:B0-----:R-:W-:-:S05]  /*00c0*/  IMAD R5, R5, UR5, R2 ;  /* 0x0000000505057c24 */ /* 0x001fca000f8e0202 */
[----:B--2---:R-:W-:Y:S01]  /*00d0*/  ISETP.GE.AND P0, PT, R5, UR9, PT ;  /* 0x0000000905007c0c */ /* 0x004fe2000bf06270 */
[----:B-1----:R-:W-:-:S05]  /*00e0*/  IMAD R0, R0, UR4, R3 ;  /* 0x0000000400007c24 */ /* 0x002fca000f8e0203 */
[----:B------:R-:W-:Y:S01]  /*00f0*/  ISETP.GE.OR P0, PT, R0, UR8, P0 ;  /* 0x0000000800007c0c */ /* 0x000fe20008706670 */
[----:B----4-:R-:W-:-:S05]  /*0100*/  IMAD R4, R4, UR6, R7 ;  /* 0x0000000604047c24 */ /* 0x010fca000f8e0207 */
[----:B---3--:R-:W-:-:S13]  /*0110*/  ISETP.GE.OR P0, PT, R4, UR10, P0 ;  /* 0x0000000a04007c0c */ /* 0x008fda0008706670 */
[----:B------:R-:W-:Y:S05]  /*0120*/  @P0 EXIT ;  /* 0x000000000000094d */ /* 0x000fea0003800000 */
[----:B------:R-:W0:Y:S01]  /*0130*/  LDC.64 R10, c[0x0][0x390] ;  /* 0x0000e400ff0a7b82 */ /* 0x000e220000000a00 */
[----:B------:R-:W1:Y:S01]  /*0140*/  LDCU UR4, c[0x0][0x38c] ;  /* 0x00007180ff0477ac */ /* 0x000e620008000800 */
[----:B------:R-:W2:Y:S01]  /*0150*/  LDCU.64 UR6, c[0x0][0x358] ;  /* 0x00006b00ff0677ac */ /* 0x000ea20008000a00 */
[C---:B-1----:R-:W-:Y:S01]  /*0160*/  IMAD R3, R0.reuse, UR4, RZ ;  /* 0x0000000400037c24 */ /* 0x042fe2000f8e02ff */
[----:B------:R-:W1:Y:S03]  /*0170*/  LDCU UR4, c[0x0][0x398] ;  /* 0x00007300ff0477ac */ /* 0x000e660008000800 */
[----:B0-----:R-:W-:Y:S02]  /*0180*/  IMAD.WIDE R10, R3, 0x4, R10 ;  /* 0x00000004030a7825 */ /* 0x001fe400078e020a */
[----:B------:R-:W0:Y:S03]  /*0190*/  LDC.64 R2, c[0x0][0x3a0] ;  /* 0x0000e800ff027b82 */ /* 0x000e260000000a00 */
[----:B--2---:R-:W2:Y:S01]  /*01a0*/  LDG.E R8, desc[UR6][R10.64+0x18] ;  /* 0x000018060a087981 */ /* 0x004ea2000c1e1900 */
[----:B------:R-:W-:Y:S01]  /*01b0*/  IMAD R5, R0, UR9, R5 ;  /* 0x0000000900057c24 */ /* 0x000fe2000f8e0205 */
[----:B------:R-:W-:Y:S02]  /*01c0*/  BSSY.RECONVERGENT B0, `(.L_x_0) ;  /* 0x0000073000007945 */ /* 0x000fe40003800200 */
[----:B------:R-:W5:Y:S01]  /*01d0*/  LDG.E R7, desc[UR6][R10.64] ;  /* 0x000000060a077981 */ /* 0x000f62000c1e1900 */
[----:B------:R-:W-:-:S03]  /*01e0*/  IMAD R5, R5, UR10, R4 ;  /* 0x0000000a05057c24 */ /* 0x000fc6000f8e0204 */
[----:B------:R3:W5:Y:S01]  /*01f0*/  LDG.E R6, desc[UR6][R10.64+0x4] ;  /* 0x000004060a067981 */ /* 0x000762000c1e1900 */
[----:B-1----:R-:W-:-:S04]  /*0200*/  IMAD R5, R5, UR4, RZ ;  /* 0x0000000405057c24 */ /* 0x002fc8000f8e02ff */
[----:B0-----:R-:W-:-:S05]  /*0210*/  IMAD.WIDE R2, R5, 0x4, R2 ;  /* 0x0000000405027825 */ /* 0x001fca00078e0202 */
[----:B------:R0:W5:Y:S04]  /*0220*/  LDG.E R5, desc[UR6][R2.64] ;  /* 0x0000000602057981 */ /* 0x000168000c1e1900 */
[----:B------:R0:W5:Y:S01]  /*0230*/  LDG.E R4, desc[UR6][R2.64+0x4] ;  /* 0x0000040602047981 */ /* 0x000162000c1e1900 */
[----:B--2---:R-:W-:-:S06]  /*0240*/  FMUL R0, R8, 0.63661974668502807617 ;  /* 0x3f22f98308007820 */ /* 0x004fcc0000400000 */
[----:B------:R-:W1:Y:S01]  /*0250*/  F2I.NTZ R0, R0 ;  /* 0x0000000000007305 */ /* 0x000e620000203100 */
[----:B------:R-:W-:Y:S02]  /*0260*/  FSETP.GE.AND P0, PT, |R8|, 105615, PT ;  /* 0x47ce47800800780b */ /* 0x000fe40003f06200 */
[----:B-1----:R-:W-:-:S05]  /*0270*/  I2FP.F32.S32 R9, R0 ;  /* 0x0000000000097245 */ /* 0x002fca0000201400 */
[----:B------:R-:W-:-:S04]  /*0280*/  FFMA R12, R9, -1.5707962512969970703, R8 ;  /* 0xbfc90fda090c7823 */ /* 0x000fc80000000008 */
[----:B------:R-:W-:-:S04]  /*0290*/  FFMA R12, R9, -7.5497894158615963534e-08, R12 ;  /* 0xb3a22168090c7823 */ /* 0x000fc8000000000c */
[----:B------:R-:W-:Y:S01]  /*02a0*/  FFMA R20, R9, -5.3903029534742383927e-15, R12 ;  /* 0xa7c234c509147823 */ /* 0x000fe2000000000c */
[----:B------:R-:W-:Y:S01]  /*02b0*/  IMAD.MOV.U32 R14, RZ, RZ, R0 ;  /* 0x000000ffff0e7224 */ /* 0x000fe200078e0000 */
[----:B------:R-:W-:Y:S02]  /*02c0*/  P2R R9, PR, RZ, 0x1 ;  /* 0x00000001ff097803 */ /* 0x000fe40000000000 */
[----:B---3--:R-:W-:Y:S01]  /*02d0*/  IMAD.MOV.U32 R10, RZ, RZ, R20 ;  /* 0x000000ffff0a7224 */ /* 0x008fe200078e0014 */
[----:B0-----:R-:W-:Y:S06]  /*02e0*/  @!P0 BRA `(.L_x_1) ;  /* 0x0000000400808947 */ /* 0x001fec0003800000 */
[----:B------:R-:W-:-:S13]  /*02f0*/  FSETP.NEU.AND P0, PT, |R8|, +INF , PT ;  /* 0x7f8000000800780b */ /* 0x000fda0003f0d200 */
[----:B------:R-:W-:Y:S01]  /*0300*/  @!P0 FMUL R10, RZ, R8 ;  /* 0x00000008ff0a8220 */ /* 0x000fe20000400000 */
[----:B------:R-:W-:Y:S01]  /*0310*/  @!P0 IMAD.MOV.U32 R0, RZ, RZ, RZ ;  /* 0x000000ffff008224 */ /* 0x000fe200078e00ff */
[----:B------:R-:W-:Y:S06]  /*0320*/  @!P0 BRA `(.L_x_1) ;  /* 0x0000000400708947 */ /* 0x000fec0003800000 */
[----:B------:R-:W-:Y:S02]  /*0330*/  IMAD.SHL.U32 R0, R8, 0x100, RZ ;  /* 0x0000010008007824 */ /* 0x000fe400078e00ff */
[----:B------:R-:W-:Y:S02]  /*0340*/  HFMA2 R22, -RZ, RZ, 0, 0 ;  /* 0x00000000ff167431 */ /* 0x000fe400000001ff */
[----:B------:R-:W-:Y:S01]  /*0350*/  IMAD.MOV.U32 R21, RZ, RZ, RZ ;  /* 0x000000ffff157224 */ /* 0x000fe200078e00ff */
[----:B------:R-:W0:Y:S01]  /*0360*/  LDCU.64 UR8, c[0x4][URZ] ;  /* 0x01000000ff0877ac */ /* 0x000e220008000a00 */
[----:B------:R-:W-:Y:S01]  /*0370*/  LOP3.LUT R0, R0, 0x80000000, RZ, 0xfc, !PT ;  /* 0x8000000000007812 */ /* 0x000fe200078efcff */
[----:B------:R-:W-:Y:S01]  /*0380*/  UMOV UR5, URZ ;  /* 0x000000ff00057c82 */ /* 0x000fe20008000000 */
[----:B------:R-:W-:-:S05]  /*0390*/  UMOV UR4, URZ ;  /* 0x000000ff00047c82 */ /* 0x000fca0008000000 */
.L_x_2:
[----:B0-----:R-:W-:Y:S02]  /*03a0*/  IMAD.U32 R11, RZ, RZ, UR9 ;  /* 0x00000009ff0b7e24 */ /* 0x001fe4000f8e00ff */
[----:B------:R-:W-:-:S05]  /*03b0*/  IMAD.U32 R10, RZ, RZ, UR8 ;  /* 0x00000008ff0a7e24 */ /* 0x000fca000f8e00ff */
[----:B------:R-:W2:Y:S01]  /*03c0*/  LDG.E.CONSTANT R11, desc[UR6][R10.64] ;  /* 0x000000060a0b7981 */ /* 0x000ea2000c1e9900 */
[----:B------:R-:W-:Y:S01]  /*03d0*/  UIADD3 UR4, UPT, UPT, UR4, 0x1, URZ ;  /* 0x0000000104047890 */ /* 0x000fe2000fffe0ff */
[C---:B------:R-:W-:Y:S01]  /*03e0*/  ISETP.EQ.AND P0, PT, R22.reuse, RZ, PT ;  /* 0x000000ff1600720c */ /* 0x040fe20003f02270 */
[----:B------:R-:W-:Y:S01]  /*03f0*/  UIADD3 UR8, UP1, UPT, UR8, 0x4, URZ ;  /* 0x0000000408087890 */ /* 0x000fe2000ff3e0ff */
[C---:B------:R-:W-:Y:S01]  /*0400*/  ISETP.EQ.AND P1, PT, R22.reuse, 0x4, PT ;  /* 0x000000041600780c */ /* 0x040fe20003f22270 */
[----:B------:R-:W-:Y:S01]  /*0410*/  UISETP.NE.AND UP0, UPT, UR4, 0x6, UPT ;  /* 0x000000060400788c */ /* 0x000fe2000bf05270 */
[C---:B------:R-:W-:Y:S01]  /*0420*/  ISETP.EQ.AND P3, PT, R22.reuse, 0xc, PT ;  /* 0x0000000c1600780c */ /* 0x040fe20003f62270 */
[----:B------:R-:W-:Y:S01]  /*0430*/  UIADD3.X UR9, UPT, UPT, URZ, UR9, URZ, UP1, !UPT ;  /* 0x00000009ff097290 */ /* 0x000fe20008ffe4ff */
[C---:B------:R-:W-:Y:S02]  /*0440*/  ISETP.EQ.AND P4, PT, R22.reuse, 0x10, PT ;  /* 0x000000101600780c */ /* 0x040fe40003f82270 */
[----:B------:R-:W-:Y:S01]  /*0450*/  ISETP.EQ.AND P5, PT, R22, 0x14, PT ;  /* 0x000000141600780c */ /* 0x000fe20003fa2270 */
[----:B--2---:R-:W-:-:S03]  /*0460*/  IMAD.WIDE.U32 R12, R11, R0, RZ ;  /* 0x000000000b0c7225 */ /* 0x004fc600078e00ff */
[----:B------:R-:W-:-:S04]  /*0470*/  IADD3 R12, P2, PT, R12, R21, RZ ;  /* 0x000000150c0c7210 */ /* 0x000fc80007f5e0ff */
[----:B------:R-:W-:Y:S01]  /*0480*/  IADD3.X R21, PT, PT, R13, UR5, RZ, P2, !PT ;  /* 0x000000050d157c10 */ /* 0x000fe200097fe4ff */
[--C-:B------:R-:W-:Y:S01]  /*0490*/  @P0 IMAD.MOV.U32 R9, RZ, RZ, R12.reuse ;  /* 0x000000ffff090224 */ /* 0x100fe200078e000c */
[C---:B------:R-:W-:Y:S01]  /*04a0*/  ISETP.EQ.AND P2, PT, R22.reuse, 0x8, PT ;  /* 0x000000081600780c */ /* 0x040fe20003f42270 */
[--C-:B------:R-:W-:Y:S01]  /*04b0*/  @P1 IMAD.MOV.U32 R15, RZ, RZ, R12.reuse ;  /* 0x000000ffff0f1224 */ /* 0x100fe200078e000c */
[----:B------:R-:W-:Y:S01]  /*04c0*/  @P3 MOV R17, R12 ;  /* 0x0000000c00113202 */ /* 0x000fe20000000f00 */
[--C-:B------:R-:W-:Y:S02]  /*04d0*/  @P4 IMAD.MOV.U32 R18, RZ, RZ, R12.reuse ;  /* 0x000000ffff124224 */ /* 0x100fe400078e000c */
[----:B------:R-:W-:Y:S02]  /*04e0*/  @P5 IMAD.MOV.U32 R19, RZ, RZ, R12 ;  /* 0x000000ffff135224 */ /* 0x000fe400078e000c */
[----:B------:R-:W-:-:S06]  /*04f0*/  VIADD R22, R22, 0x4 ;  /* 0x0000000416167836 */ /* 0x000fcc0000000000 */
[----:B------:R-:W-:Y:S01]  /*0500*/  @P2 IMAD.MOV.U32 R16, RZ, RZ, R12 ;  /* 0x000000ffff102224 */ /* 0x000fe200078e000c */
[----:B------:R-:W-:Y:S06]  /*0510*/  BRA.U UP0, `(.L_x_2) ;  /* 0xfffffffd00a07547 */ /* 0x000fec000b83ffff */
[----:B------:R-:W-:Y:S01]  /*0520*/  SHF.R.U32.HI R10, RZ, 0x17, R8 ;  /* 0x00000017ff0a7819 */ /* 0x000fe20000011608 */
[----:B------:R-:W-:Y:S03]  /*0530*/  BSSY.RECONVERGENT B1, `(.L_x_3) ;  /* 0x0000029000017945 */ /* 0x000fe60003800200 */
[C---:B------:R-:W-:Y:S02]  /*0540*/  LOP3.LUT R0, R10.reuse, 0xe0, RZ, 0xc0, !PT ;  /* 0x000000e00a007812 */ /* 0x040fe400078ec0ff */
[----:B------:R-:W-:-:S03]  /*0550*/  LOP3.LUT P6, RZ, R10, 0x1f, RZ, 0xc0, !PT ;  /* 0x0000001f0aff7812 */ /* 0x000fc600078cc0ff */
[----:B------:R-:W-:-:S05]  /*0560*/  VIADD R0, R0, 0xffffff80 ;  /* 0xffffff8000007836 */ /* 0x000fca0000000000 */
[----:B------:R-:W-:-:S05]  /*0570*/  SHF.R.U32.HI R0, RZ, 0x5, R0 ;  /* 0x00000005ff007819 */ /* 0x000fca0000011600 */
[----:B------:R-:W-:-:S05]  /*0580*/  IMAD.U32 R22, R0, -0x4, RZ ;  /* 0xfffffffc00167824 */ /* 0x000fca00078e00ff */
[C---:B------:R-:W-:Y:S02]  /*0590*/  ISETP.EQ.AND P3, PT, R22.reuse, -0x18, PT ;  /* 0xffffffe81600780c */ /* 0x040fe40003f62270 */
[C---:B------:R-:W-:Y:S02]  /*05a0*/  ISETP.EQ.AND P4, PT, R22.reuse, -0x14, PT ;  /* 0xffffffec1600780c */ /* 0x040fe40003f82270 */
[C---:B------:R-:W-:Y:S02]  /*05b0*/  ISETP.EQ.AND P0, PT, R22.reuse, -0x10, PT ;  /* 0xfffffff01600780c */ /* 0x040fe40003f02270 */
[C---:B------:R-:W-:Y:S02]  /*05c0*/  ISETP.EQ.AND P1, PT, R22.reuse, -0xc, PT ;  /* 0xfffffff41600780c */ /* 0x040fe40003f22270 */
[C---:B------:R-:W-:Y:S02]  /*05d0*/  ISETP.EQ.AND P2, PT, R22.reuse, -0x8, PT ;  /* 0xfffffff81600780c */ /* 0x040fe40003f42270 */
[----:B------:R-:W-:-:S03]  /*05e0*/  ISETP.EQ.AND P5, PT, R22, 0x4, PT ;  /* 0x000000041600780c */ /* 0x000fc60003fa2270 */
[----:B------:R-:W-:Y:S02]  /*05f0*/  @P3 MOV R0, R9 ;  /* 0x0000000900003202 */ /* 0x000fe40000000f00 */
[----:B------:R-:W-:Y:S01]  /*0600*/  @P4 IMAD.MOV.U32 R11, RZ, RZ, R9 ;  /* 0x000000ffff0b4224 */ /* 0x000fe200078e0009 */
[C---:B------:R-:W-:Y:S01]  /*0610*/  ISETP.EQ.AND P3, PT, R22.reuse, -0x4, PT ;  /* 0xfffffffc1600780c */ /* 0x040fe20003f62270 */
[--C-:B------:R-:W-:Y:S01]  /*0620*/  @P4 IMAD.MOV.U32 R0, RZ, RZ, R15.reuse ;  /* 0x000000ffff004224 */ /* 0x100fe200078e000f */
[----:B------:R-:W-:Y:S01]  /*0630*/  ISETP.EQ.AND P4, PT, R22, RZ, PT ;  /* 0x000000ff1600720c */ /* 0x000fe20003f82270 */
[----:B------:R-:W-:Y:S01]  /*0640*/  @P0 IMAD.MOV.U32 R11, RZ, RZ, R15 ;  /* 0x000000ffff0b0224 */ /* 0x000fe200078e000f */
[----:B------:R-:W-:Y:S01]  /*0650*/  @P1 MOV R11, R16 ;  /* 0x00000010000b1202 */ /* 0x000fe20000000f00 */
[----:B------:R-:W-:Y:S02]  /*0660*/  @P2 IMAD.MOV.U32 R11, RZ, RZ, R17 ;  /* 0x000000ffff0b2224 */ /* 0x000fe400078e0011 */
[----:B------:R-:W-:-:S02]  /*0670*/  @P0 IMAD.MOV.U32 R0, RZ, RZ, R16 ;  /* 0x000000ffff000224 */ /* 0x000fc400078e0010 */
[----:B------:R-:W-:Y:S02]  /*0680*/  @P1 IMAD.MOV.U32 R0, RZ, RZ, R17 ;  /* 0x000000ffff001224 */ /* 0x000fe400078e0011 */
[--C-:B------:R-:W-:Y:S02]  /*0690*/  @P2 IMAD.MOV.U32 R0, RZ, RZ, R18.reuse ;  /* 0x000000ffff002224 */ /* 0x100fe400078e0012 */
[----:B------:R-:W-:Y:S01]  /*06a0*/  @P3 IMAD.MOV.U32 R11, RZ, RZ, R18 ;  /* 0x000000ffff0b3224 */ /* 0x000fe200078e0012 */
[----:B------:R-:W-:Y:S01]  /*06b0*/  @P3 MOV R0, R19 ;  /* 0x0000001300003202 */ /* 0x000fe20000000f00 */
[----:B------:R-:W-:Y:S02]  /*06c0*/  @P4 IMAD.MOV.U32 R11, RZ, RZ, R19 ;  /* 0x000000ffff0b4224 */ /* 0x000fe400078e0013 */
[--C-:B------:R-:W-:Y:S02]  /*06d0*/  @P5 IMAD.MOV.U32 R11, RZ, RZ, R21.reuse ;  /* 0x000000ffff0b5224 */ /* 0x100fe400078e0015 */
[----:B------:R-:W-:-:S02]  /*06e0*/  @P4 IMAD.MOV.U32 R0, RZ, RZ, R21 ;  /* 0x000000ffff004224 */ /* 0x000fc400078e0015 */
[----:B------:R-:W-:Y:S01]  /*06f0*/  IMAD.MOV.U32 R12, RZ, RZ, R11 ;  /* 0x000000ffff0c7224 */ /* 0x000fe200078e000b */
[----:B------:R-:W-:Y:S06]  /*0700*/  @!P6 BRA `(.L_x_4) ;  /* 0x00000000002ce947 */ /* 0x000fec0003800000 */
[----:B------:R-:W-:Y:S01]  /*0710*/  @P0 MOV R13, R9 ;  /* 0x00000009000d0202 */ /* 0x000fe20000000f00 */
[----:B------:R-:W-:Y:S01]  /*0720*/  @P1 IMAD.MOV.U32 R13, RZ, RZ, R15 ;  /* 0x000000ffff0d1224 */ /* 0x000fe200078e000f */
[----:B------:R-:W-:Y:S01]  /*0730*/  ISETP.EQ.AND P0, PT, R22, 0x8, PT ;  /* 0x000000081600780c */ /* 0x000fe20003f02270 */
[----:B------:R-:W-:Y:S01]  /*0740*/  @P2 IMAD.MOV.U32 R13, RZ, RZ, R16 ;  /* 0x000000ffff0d2224 */ /* 0x000fe200078e0010 */
[----:B------:R-:W-:Y:S01]  /*0750*/  LOP3.LUT R11, R10, 0x1f, RZ, 0xc0, !PT ;  /* 0x0000001f0a0b7812 */ /* 0x000fe200078ec0ff */
[----:B------:R-:W-:Y:S02]  /*0760*/  @P3 IMAD.MOV.U32 R13, RZ, RZ, R17 ;  /* 0x000000ffff0d3224 */ /* 0x000fe400078e0011 */
[----:B------:R-:W-:Y:S01]  /*0770*/  @P4 IMAD.MOV.U32 R13, RZ, RZ, R18 ;  /* 0x000000ffff0d4224 */ /* 0x000fe200078e0012 */
[----:B------:R-:W-:Y:S02]  /*0780*/  @P5 MOV R13, R19 ;  /* 0x00000013000d5202 */ /* 0x000fe40000000f00 */
[----:B------:R-:W-:-:S05]  /*0790*/  SHF.L.W.U32.HI R0, R12, R11, R0 ;  /* 0x0000000b0c007219 */ /* 0x000fca0000010e00 */
[----:B------:R-:W-:-:S05]  /*07a0*/  @P0 IMAD.MOV.U32 R13, RZ, RZ, R21 ;  /* 0x000000ffff0d0224 */ /* 0x000fca00078e0015 */
[----:B------:R-:W-:-:S07]  /*07b0*/  SHF.L.W.U32.HI R12, R13, R11, R12 ;  /* 0x0000000b0d0c7219 */ /* 0x000fce0000010e0c */
.L_x_4:
[----:B------:R-:W-:Y:S05]  /*07c0*/  BSYNC.RECONVERGENT B1 ;  /* 0x0000000000017941 */ /* 0x000fea0003800200 */
.L_x_3:
[C---:B------:R-:W-:Y:S01]  /*07d0*/  SHF.L.W.U32.HI R21, R12.reuse, 0x2, R0 ;  /* 0x000000020c157819 */ /* 0x040fe20000010e00 */
[----:B------:R-:W-:Y:S01]  /*07e0*/  IMAD.SHL.U32 R10, R12, 0x4, RZ ;  /* 0x000000040c0a7824 */ /* 0x000fe200078e00ff */
[----:B------:R-:W-:Y:S01]  /*07f0*/  UMOV UR4, 0x54442d19 ;  /* 0x54442d1900047882 */ /* 0x000fe20000000000 */
[----:B------:R-:W-:Y:S01]  /*0800*/  UMOV UR5, 0x3bf921fb ;  /* 0x3bf921fb00057882 */ /* 0x000fe20000000000 */
[----:B------:R-:W-:Y:S02]  /*0810*/  SHF.R.S32.HI R11, RZ, 0x1f, R21 ;  /* 0x0000001fff0b7819 */ /* 0x000fe40000011415 */
[----:B------:R-:W-:Y:S02]  /*0820*/  ISETP.GE.AND P0, PT, R8, RZ, PT ;  /* 0x000000ff0800720c */ /* 0x000fe40003f06270 */
[C---:B------:R-:W-:Y:S02]  /*0830*/  LOP3.LUT R10, R11.reuse, R10, RZ, 0x3c, !PT ;  /* 0x0000000a0b0a7212 */ /* 0x040fe400078e3cff */
[----:B------:R-:W-:-:S02]  /*0840*/  LOP3.LUT R11, R11, R21, RZ, 0x3c, !PT ;  /* 0x000000150b0b7212 */ /* 0x000fc400078e3cff */
[----:B------:R-:W-:Y:S02]  /*0850*/  SHF.R.U32.HI R0, RZ, 0x1e, R0 ;  /* 0x0000001eff007819 */ /* 0x000fe40000011600 */
[C---:B------:R-:W-:Y:S02]  /*0860*/  LOP3.LUT R22, R21.reuse, R8, RZ, 0x3c, !PT ;  /* 0x0000000815167212 */ /* 0x040fe400078e3cff */
[----:B------:R-:W0:Y:S01]  /*0870*/  I2F.F64.S64 R10, R10 ;  /* 0x0000000a000a7312 */ /* 0x000e220000301c00 */
[----:B------:R-:W-:Y:S02]  /*0880*/  LEA.HI R0, R21, R0, RZ, 0x1 ;  /* 0x0000000015007211 */ /* 0x000fe400078f08ff */
[----:B------:R-:W-:-:S03]  /*0890*/  ISETP.GE.AND P1, PT, R22, RZ, PT ;  /* 0x000000ff1600720c */ /* 0x000fc60003f26270 */
[----:B------:R-:W-:-:S04]  /*08a0*/  IMAD.MOV R21, RZ, RZ, -R0 ;  /* 0x000000ffff157224 */ /* 0x000fc800078e0a00 */
[----:B------:R-:W-:Y:S01]  /*08b0*/  @!P0 IMAD.MOV.U32 R0, RZ, RZ, R21 ;  /* 0x000000ffff008224 */ /* 0x000fe200078e0015 */
[----:B0-----:R-:W-:-:S10]  /*08c0*/  DMUL R12, R10, UR4 ;  /* 0x000000040a0c7c28 */ /* 0x001fd40008000000 */
[----:B------:R-:W0:Y:S02]  /*08d0*/  F2F.F32.F64 R12, R12 ;  /* 0x0000000c000c7310 */ /* 0x000e240000301000 */
[----:B0-----:R-:W-:-:S07]  /*08e0*/  FSEL R10, -R12, R12, !P1 ;  /* 0x0000000c0c0a7208 */ /* 0x001fce0004800100 */
.L_x_1:
[----:B------:R-:W-:Y:S05]  /*08f0*/  BSYNC.RECONVERGENT B0 ;  /* 0x0000000000007941 */ /* 0x000fea0003800200 */
.L_x_0:
[----:B------:R-:W-:Y:S01]  /*0900*/  MOV R22, 0x37cbac00 ;  /* 0x37cbac0000167802 */ /* 0x000fe20000000f00 */
[----:B------:R-:W-:Y:S01]  /*0910*/  FMUL R11, R10, R10 ;  /* 0x0000000a0a0b7220 */ /* 0x000fe20000400000 */
[----:B------:R-:W-:Y:S01]  /*0920*/  LOP3.LUT R13, R0, 0x1, RZ, 0xc0, !PT ;  /* 0x00000001000d7812 */ /* 0x000fe200078ec0ff */
[----:B------:R-:W-:Y:S01]  /*0930*/  IMAD.MOV.U32 R24, RZ, RZ, 0x3c0885e4 ;  /* 0x3c0885e4ff187424 */ /* 0x000fe200078e00ff */
[----:B------:R-:W-:Y:S01]  /*0940*/  FSETP.GE.AND P2, PT, |R8|, 105615, PT ;  /* 0x47ce47800800780b */ /* 0x000fe20003f46200 */
[----:B------:R-:W-:Y:S01]  /*0950*/  FFMA R12, R11, R22, -0.0013887860113754868507 ;  /* 0xbab607ed0b0c7423 */ /* 0x000fe20000000016 */
[----:B------:R-:W-:Y:S01]  /*0960*/  ISETP.NE.U32.AND P0, PT, R13, 0x1, PT ;  /* 0x000000010d00780c */ /* 0x000fe20003f05070 */
[----:B------:R-:W-:Y:S01]  /*0970*/  VIADD R0, R0, 0x1 ;  /* 0x0000000100007836 */ /* 0x000fe20000000000 */
[----:B------:R-:W-:Y:S01]  /*0980*/  BSSY.RECONVERGENT B0, `(.L_x_5) ;  /* 0x000006b000007945 */ /* 0x000fe20003800200 */
[----:B------:R-:W-:Y:S01]  /*0990*/  IMAD.MOV.U32 R13, RZ, RZ, 0x3e2aaaa8 ;  /* 0x3e2aaaa8ff0d7424 */ /* 0x000fe200078e00ff */
[----:B------:R-:W-:-:S02]  /*09a0*/  FSEL R12, R12, -0.00019574658654164522886, P0 ;  /* 0xb94d41530c0c7808 */ /* 0x000fc40000000000 */
[----:B------:R-:W-:Y:S02]  /*09b0*/  FSEL R24, R24, 0.041666727513074874878, !P0 ;  /* 0x3d2aaabb18187808 */ /* 0x000fe40004000000 */
[----:B------:R-:W-:Y:S02]  /*09c0*/  LOP3.LUT P1, RZ, R0, 0x2, RZ, 0xc0, !PT ;  /* 0x0000000200ff7812 */ /* 0x000fe4000782c0ff */
[----:B------:R-:W-:Y:S01]  /*09d0*/  FSEL R0, R10, 1, !P0 ;  /* 0x3f8000000a007808 */ /* 0x000fe20004000000 */
[----:B------:R-:W-:Y:S01]  /*09e0*/  FFMA R12, R11, R12, R24 ;  /* 0x0000000c0b0c7223 */ /* 0x000fe20000000018 */
[----:B------:R-:W-:-:S03]  /*09f0*/  FSEL R13, -R13, -0.4999999701976776123, !P0 ;  /* 0xbeffffff0d0d7808 */ /* 0x000fc60004000100 */
[C---:B------:R-:W-:Y:S02]  /*0a00*/  FFMA R21, R11.reuse, R0, RZ ;  /* 0x000000000b157223 */ /* 0x040fe400000000ff */
[----:B------:R-:W-:-:S04]  /*0a10*/  FFMA R12, R11, R12, R13 ;  /* 0x0000000c0b0c7223 */ /* 0x000fc8000000000d */
[----:B------:R-:W-:-:S04]  /*0a20*/  FFMA R21, R21, R12, R0 ;  /* 0x0000000c15157223 */ /* 0x000fc80000000000 */
[----:B------:R-:W-:Y:S01]  /*0a30*/  @P1 FADD R21, RZ, -R21 ;  /* 0x80000015ff151221 */ /* 0x000fe20000000000 */
[----:B------:R-:W-:Y:S06]  /*0a40*/  @!P2 BRA `(.L_x_6) ;  /* 0x000000040078a947 */ /* 0x000fec0003800000 */
[----:B------:R-:W-:-:S13]  /*0a50*/  FSETP.NEU.AND P0, PT, |R8|, +INF , PT ;  /* 0x7f8000000800780b */ /* 0x000fda0003f0d200 */
[----:B------:R-:W-:Y:S01]  /*0a60*/  @!P0 FMUL R20, RZ, R8 ;  /* 0x00000008ff148220 */ /* 0x000fe20000400000 */
[----:B------:R-:W-:Y:S01]  /*0a70*/  @!P0 IMAD.MOV.U32 R14, RZ, RZ, RZ ;  /* 0x000000ffff0e8224 */ /* 0x000fe200078e00ff */
[----:B------:R-:W-:Y:S06]  /*0a80*/  @!P0 BRA `(.L_x_6) ;  /* 0x0000000400688947 */ /* 0x000fec0003800000 */
[----:B------:R-:W-:Y:S01]  /*0a90*/  SHF.L.U32 R0, R8, 0x8, RZ ;  /* 0x0000000808007819 */ /* 0x000fe200000006ff */
[----:B------:R-:W-:Y:S01]  /*0aa0*/  IMAD.MOV.U32 R23, RZ, RZ, RZ ;  /* 0x000000ffff177224 */ /* 0x000fe200078e00ff */
[----:B------:R-:W0:Y:S01]  /*0ab0*/  LDCU.64 UR8, c[0x4][URZ] ;  /* 0x01000000ff0877ac */ /* 0x000e220008000a00 */
[----:B------:R-:W-:Y:S01]  /*0ac0*/  IMAD.MOV.U32 R14, RZ, RZ, RZ ;  /* 0x000000ffff0e7224 */ /* 0x000fe200078e00ff */
[----:B------:R-:W-:Y:S01]  /*0ad0*/  LOP3.LUT R25, R0, 0x80000000, RZ, 0xfc, !PT ;  /* 0x8000000000197812 */ /* 0x000fe200078efcff */
[----:B------:R-:W-:Y:S01]  /*0ae0*/  UMOV UR5, URZ ;  /* 0x000000ff00057c82 */ /* 0x000fe20008000000 */
[----:B------:R-:W-:-:S05]  /*0af0*/  UMOV UR4, URZ ;  /* 0x000000ff00047c82 */ /* 0x000fca0008000000 */
.L_x_7:
        /* <DEDUP_REMOVED lines=11> */
[----:B------:R-:W-:-:S02]  /*0bb0*/  ISETP.EQ.AND P4, PT, R14, 0x10, PT ;  /* 0x000000100e00780c */ /* 0x000fc40003f82270 */
[C---:B------:R-:W-:Y:S01]  /*0bc0*/  ISETP.EQ.AND P5, PT, R14.reuse, 0x14, PT ;  /* 0x000000140e00780c */ /* 0x040fe20003fa2270 */
[----:B------:R-:W-:Y:S02]  /*0bd0*/  VIADD R14, R14, 0x4 ;  /* 0x000000040e0e7836 */ /* 0x000fe40000000000 */
[----:B--2---:R-:W-:-:S03]  /*0be0*/  IMAD.WIDE.U32 R12, R10, R25, RZ ;  /* 0x000000190a0c7225 */ /* 0x004fc600078e00ff */
[----:B------:R-:W-:-:S04]  /*0bf0*/  IADD3 R0, P6, PT, R12, R23, RZ ;  /* 0x000000170c007210 */ /* 0x000fc80007fde0ff */
[----:B------:R-:W-:Y:S01]  /*0c00*/  IADD3.X R23, PT, PT, R13, UR5, RZ, P6, !PT ;  /* 0x000000050d177c10 */ /* 0x000fe2000b7fe4ff */
[--C-:B------:R-:W-:Y:S01]  /*0c10*/  @P1 IMAD.MOV.U32 R15, RZ, RZ, R0.reuse ;  /* 0x000000ffff0f1224 */ /* 0x100fe200078e0000 */
[-C--:B------:R-:W-:Y:S01]  /*0c20*/  @P0 MOV R9, R0.reuse ;  /* 0x0000000000090202 */ /* 0x080fe20000000f00 */
[--C-:B------:R-:W-:Y:S01]  /*0c30*/  @P2 IMAD.MOV.U32 R16, RZ, RZ, R0.reuse ;  /* 0x000000ffff102224 */ /* 0x100fe200078e0000 */
[----:B------:R-:W-:Y:S01]  /*0c40*/  @P5 MOV R19, R0 ;  /* 0x0000000000135202 */ /* 0x000fe20000000f00 */
[--C-:B------:R-:W-:Y:S02]  /*0c50*/  @P3 IMAD.MOV.U32 R17, RZ, RZ, R0.reuse ;  /* 0x000000ffff113224 */ /* 0x100fe400078e0000 */
        /* <DEDUP_REMOVED lines=14> */
[----:B------:R-:W-:-:S03]  /*0d40*/  ISETP.EQ.AND P5, PT, R12, RZ, PT ;  /* 0x000000ff0c00720c */ /* 0x000fc60003fa2270 */
[----:B------:R-:W-:Y:S01]  /*0d50*/  @P3 IMAD.MOV.U32 R0, RZ, RZ, R9 ;  /* 0x000000ffff003224 */ /* 0x000fe200078e0009 */
[C---:B------:R-:W-:Y:S01]  /*0d60*/  ISETP.EQ.AND P3, PT, R12.reuse, -0x4, PT ;  /* 0xfffffffc0c00780c */ /* 0x040fe20003f62270 */
[--C-:B------:R-:W-:Y:S01]  /*0d70*/  @P4 IMAD.MOV.U32 R0, RZ, RZ, R15.reuse ;  /* 0x000000ffff004224 */ /* 0x100fe200078e000f */
[----:B------:R-:W-:Y:S01]  /*0d80*/  @P4 MOV R10, R9 ;  /* 0x00000009000a4202 */ /* 0x000fe20000000f00 */
[----:B------:R-:W-:Y:S01]  /*0d90*/  @P2 IMAD.MOV.U32 R10, RZ, RZ, R15 ;  /* 0x000000ffff0a2224 */ /* 0x000fe200078e000f */
[----:B------:R-:W-:Y:S01]  /*0da0*/  ISETP.EQ.AND P4, PT, R12, 0x4, PT ;  /* 0x000000040c00780c */ /* 0x000fe20003f82270 */
[--C-:B------:R-:W-:Y:S01]  /*0db0*/  @P2 IMAD.MOV.U32 R0, RZ, RZ, R16.reuse ;  /* 0x000000ffff002224 */ /* 0x100fe200078e0010 */
[----:B------:R-:W-:Y:S01]  /*0dc0*/  @P1 MOV R0, R17 ;  /* 0x0000001100001202 */ /* 0x000fe20000000f00 */
[----:B------:R-:W-:Y:S02]  /*0dd0*/  @P1 IMAD.MOV.U32 R10, RZ, RZ, R16 ;  /* 0x000000ffff0a1224 */ /* 0x000fe400078e0010 */
[----:B------:R-:W-:-:S02]  /*0de0*/  @P0 IMAD.MOV.U32 R10, RZ, RZ, R17 ;  /* 0x000000ffff0a0224 */ /* 0x000fc400078e0011 */
[--C-:B------:R-:W-:Y:S02]  /*0df0*/  @P0 IMAD.MOV.U32 R0, RZ, RZ, R18.reuse ;  /* 0x000000ffff000224 */ /* 0x100fe400078e0012 */
[----:B------:R-:W-:Y:S01]  /*0e00*/  @P3 IMAD.MOV.U32 R10, RZ, RZ, R18 ;  /* 0x000000ffff0a3224 */ /* 0x000fe200078e0012 */
[----:B------:R-:W-:Y:S01]  /*0e10*/  @P5 MOV R10, R19 ;  /* 0x00000013000a5202 */ /* 0x000fe20000000f00 */
[----:B------:R-:W-:Y:S02]  /*0e20*/  @P3 IMAD.MOV.U32 R0, RZ, RZ, R19 ;  /* 0x000000ffff003224 */ /* 0x000fe400078e0013 */
[--C-:B------:R-:W-:Y:S02]  /*0e30*/  @P5 IMAD.MOV.U32 R0, RZ, RZ, R23.reuse ;  /* 0x000000ffff005224 */ /* 0x100fe400078e0017 */
[----:B------:R-:W-:Y:S01]  /*0e40*/  @P4 IMAD.MOV.U32 R10, RZ, RZ, R23 ;  /* 0x000000ffff0a4224 */ /* 0x000fe200078e0017 */
[----:B------:R-:W-:Y:S06]  /*0e50*/  @!P6 BRA `(.L_x_9) ;  /* 0x000000000028e947 */ /* 0x000fec0003800000 */
[----:B------:R-:W-:Y:S01]  /*0e60*/  @P1 IMAD.MOV.U32 R9, RZ, RZ, R15 ;  /* 0x000000ffff091224 */ /* 0x000fe200078e000f */
[----:B------:R-:W-:Y:S01]  /*0e70*/  LOP3.LUT R11, R11, 0x1f, RZ, 0xc0, !PT ;  /* 0x0000001f0b0b7812 */ /* 0x000fe200078ec0ff */
[----:B------:R-:W-:Y:S01]  /*0e80*/  @P0 IMAD.MOV.U32 R9, RZ, RZ, R16 ;  /* 0x000000ffff090224 */ /* 0x000fe200078e0010 */
[----:B------:R-:W-:Y:S02]  /*0e90*/  ISETP.EQ.AND P0, PT, R12, 0x8, PT ;  /* 0x000000080c00780c */ /* 0x000fe40003f02270 */
[----:B------:R-:W-:Y:S01]  /*0ea0*/  @P3 MOV R9, R17 ;  /* 0x0000001100093202 */ /* 0x000fe20000000f00 */
[----:B------:R-:W-:Y:S01]  /*0eb0*/  @P5 IMAD.MOV.U32 R9, RZ, RZ, R18 ;  /* 0x000000ffff095224 */ /* 0x000fe200078e0012 */
[----:B------:R-:W-:Y:S01]  /*0ec0*/  SHF.L.W.U32.HI R0, R10, R11, R0 ;  /* 0x0000000b0a007219 */ /* 0x000fe20000010e00 */
[----:B------:R-:W-:-:S08]  /*0ed0*/  @P4 IMAD.MOV.U32 R9, RZ, RZ, R19 ;  /* 0x000000ffff094224 */ /* 0x000fd000078e0013 */
[----:B------:R-:W-:-:S05]  /*0ee0*/  @P0 IMAD.MOV.U32 R9, RZ, RZ, R23 ;  /* 0x000000ffff090224 */ /* 0x000fca00078e0017 */
[----:B------:R-:W-:-:S07]  /*0ef0*/  SHF.L.W.U32.HI R10, R9, R11, R10 ;  /* 0x0000000b090a7219 */ /* 0x000fce0000010e0a */
.L_x_9:
[----:B------:R-:W-:Y:S05]  /*0f00*/  BSYNC.RECONVERGENT B1 ;  /* 0x0000000000017941 */ /* 0x000fea0003800200 */
.L_x_8:
        /* <DEDUP_REMOVED lines=9> */
[----:B------:R-:W0:Y:S01]  /*0fa0*/  I2F.F64.S64 R10, R12 ;  /* 0x0000000c000a7312 */ /* 0x000e220000301c00 */
[C---:B------:R-:W-:Y:S02]  /*0fb0*/  LOP3.LUT R8, R9.reuse, R8, RZ, 0x3c, !PT ;  /* 0x0000000809087212 */ /* 0x040fe400078e3cff */
[----:B------:R-:W-:Y:S02]  /*0fc0*/  LEA.HI R14, R9, R0, RZ, 0x1 ;  /* 0x00000000090e7211 */ /* 0x000fe400078f08ff */
[----:B------:R-:W-:Y:S02]  /*0fd0*/  ISETP.GE.AND P0, PT, R8, RZ, PT ;  /* 0x000000ff0800720c */ /* 0x000fe40003f06270 */
[----:B------:R-:W-:-:S05]  /*0fe0*/  IADD3 R0, PT, PT, -R14, RZ, RZ ;  /* 0x000000ff0e007210 */ /* 0x000fca0007ffe1ff */
[----:B------:R-:W-:Y:S01]  /*0ff0*/  @!P1 IMAD.MOV.U32 R14, RZ, RZ, R0 ;  /* 0x000000ffff0e9224 */ /* 0x000fe200078e0000 */
[----:B0-----:R-:W-:-:S10]  /*1000*/  DMUL R10, R10, UR4 ;  /* 0x000000040a0a7c28 */ /* 0x001fd40008000000 */
[----:B------:R-:W0:Y:S02]  /*1010*/  F2F.F32.F64 R10, R10 ;  /* 0x0000000a000a7310 */ /* 0x000e240000301000 */
[----:B0-----:R-:W-:-:S07]  /*1020*/  FSEL R20, -R10, R10, !P0 ;  /* 0x0000000a0a147208 */ /* 0x001fce0004000100 */
.L_x_6:
[----:B------:R-:W-:Y:S05]  /*1030*/  BSYNC.RECONVERGENT B0 ;  /* 0x0000000000007941 */ /* 0x000fea0003800200 */
.L_x_5:
[----:B------:R-:W-:Y:S01]  /*1040*/  FMUL R9, R20, R20 ;  /* 0x0000001414097220 */ /* 0x000fe20000400000 */
[C---:B------:R-:W-:Y:S01]  /*1050*/  LOP3.LUT R0, R14.reuse, 0x1, RZ, 0xc0, !PT ;  /* 0x000000010e007812 */ /* 0x040fe200078ec0ff */
[----:B------:R-:W-:Y:S01]  /*1060*/  IMAD.MOV.U32 R8, RZ, RZ, 0x3d2aaabb ;  /* 0x3d2aaabbff087424 */ /* 0x000fe200078e00ff */
[----:B------:R-:W-:Y:S01]  /*1070*/  LOP3.LUT P1, RZ, R14, 0x2, RZ, 0xc0, !PT ;  /* 0x000000020eff7812 */ /* 0x000fe2000782c0ff */
[----:B------:R-:W-:Y:S01]  /*1080*/  FFMA R22, R9, R22, -0.0013887860113754868507 ;  /* 0xbab607ed09167423 */ /* 0x000fe20000000016 */
[----:B------:R-:W-:Y:S01]  /*1090*/  ISETP.NE.U32.AND P0, PT, R0, 0x1, PT ;  /* 0x000000010000780c */ /* 0x000fe20003f05070 */
[----:B------:R-:W-:-:S03]  /*10a0*/  IMAD.MOV.U32 R13, RZ, RZ, 0x3effffff ;  /* 0x3effffffff0d7424 */ /* 0x000fc600078e00ff */
[----:B------:R-:W-:Y:S02]  /*10b0*/  FSEL R22, R22, -0.00019574658654164522886, !P0 ;  /* 0xb94d415316167808 */ /* 0x000fe40004000000 */
[----:B------:R-:W-:Y:S02]  /*10c0*/  FSEL R8, R8, 0.0083327032625675201416, !P0 ;  /* 0x3c0885e408087808 */ /* 0x000fe40004000000 */
[----:B------:R-:W-:Y:S02]  /*10d0*/  FSEL R0, R20, 1, P0 ;  /* 0x3f80000014007808 */ /* 0x000fe40000000000 */
[----:B------:R-:W-:Y:S01]  /*10e0*/  FSEL R13, -R13, -0.16666662693023681641, !P0 ;  /* 0xbe2aaaa80d0d7808 */ /* 0x000fe20004000100 */
[C---:B------:R-:W-:Y:S02]  /*10f0*/  FFMA R8, R9.reuse, R22, R8 ;  /* 0x0000001609087223 */ /* 0x040fe40000000008 */
[C---:B------:R-:W-:Y:S02]  /*1100*/  FFMA R11, R9.reuse, R0, RZ ;  /* 0x00000000090b7223 */ /* 0x040fe400000000ff */
[----:B------:R-:W-:-:S04]  /*1110*/  FFMA R8, R9, R8, R13 ;  /* 0x0000000809087223 */ /* 0x000fc8000000000d */
[----:B------:R-:W-:-:S04]  /*1120*/  FFMA R0, R11, R8, R0 ;  /* 0x000000080b007223 */ /* 0x000fc80000000000 */
[----:B------:R-:W-:-:S04]  /*1130*/  @P1 FADD R0, RZ, -R0 ;  /* 0x80000000ff001221 */ /* 0x000fc80000000000 */
[-C--:B-----5:R-:W-:Y:S01]  /*1140*/  FMUL R8, R4, R0.reuse ;  /* 0x0000000004087220 */ /* 0x0a0fe20000400000 */
[----:B------:R-:W-:-:S03]  /*1150*/  FMUL R9, R5, R0 ;  /* 0x0000000005097220 */ /* 0x000fc60000400000 */
[-C--:B------:R-:W-:Y:S01]  /*1160*/  FFMA R8, R5, R21.reuse, -R8 ;  /* 0x0000001505087223 */ /* 0x080fe20000000808 */
[----:B------:R-:W-:-:S03]  /*1170*/  FFMA R9, R4, R21, R9 ;  /* 0x0000001504097223 */ /* 0x000fc60000000009 */
[----:B------:R-:W-:Y:S01]  /*1180*/  FADD R7, R7, R8 ;  /* 0x0000000807077221 */ /* 0x000fe20000000000 */
[----:B------:R-:W-:-:S04]  /*1190*/  FADD R9, R6, R9 ;  /* 0x0000000906097221 */ /* 0x000fc80000000000 */
[----:B------:R-:W-:Y:S04]  /*11a0*/  STG.E desc[UR6][R2.64], R7 ;  /* 0x0000000702007986 */ /* 0x000fe8000c101906 */
[----:B------:R-:W-:Y:S01]  /*11b0*/  STG.E desc[UR6][R2.64+0x4], R9 ;  /* 0x0000040902007986 */ /* 0x000fe2000c101906 */
[----:B------:R-:W-:Y:S05]  /*11c0*/  EXIT ;  /* 0x000000000000794d */ /* 0x000fea0003800000 */
.L_x_10:
[----:B------:R-:W-:-:S00]  /*11d0*/  BRA `(.L_x_10) ;  /* 0xfffffffc00fc7947 */ /* 0x000fc0000383ffff */
[----:B------:R-:W-:-:S00]  /*11e0*/  NOP ;  /* 0x0000000000007918 */ /* 0x000fc00000000000 */
        /* <DEDUP_REMOVED lines=9> */
.L_x_11:


//--------------------- .nv.global.init           --------------------------
	.section	.nv.global.init,"aw",@progbits
	.align	4
.nv.global.init:
	.type		__cudart_i2opi_f,@object
	.size		__cudart_i2opi_f,(.L_0 - __cudart_i2opi_f)
__cudart_i2opi_f:
        /*0000*/ 	.byte	0x41, 0x90, 0x43, 0x3c, 0x99, 0x95, 0x62, 0xdb, 0xc0, 0xdd, 0x34, 0xf5, 0xd1, 0x57, 0x27, 0xfc
        /*0010*/ 	.byte	0x29, 0x15, 0x44, 0x4e, 0x6e, 0x83, 0xf9, 0xa2
.L_0:


//--------------------- .nv.shared.reserved.0     --------------------------
	.section	.nv.shared.reserved.0,"aw",@nobits
	.weak		__nv_reservedSMEM_offset_0_alias
	.size		__nv_reservedSMEM_offset_0_alias, 0, 64
	.other		__nv_reservedSMEM_offset_0_alias,@"STO_CUDA_RESERVED_SHARED STV_DEFAULT"
__nv_reservedSMEM_offset_0_alias:
	.zero		0
	.zero		64


//--------------------- .nv.constant0._Z25transformTrajectoryKerneliiiiPKfiPf --------------------------
	.section	.nv.constant0._Z25transformTrajectoryKerneliiiiPKfiPf,"a",@progbits
	.sectionflags	@""
	.align	4
.nv.constant0._Z25transformTrajectoryKerneliiiiPKfiPf:
	.zero		936


//--------------------- SYMBOLS --------------------------

	.type		.nv.reservedSmem.offset0,@object
	.size		.nv.reservedSmem.offset0,0x4
